//
// Generated by NVIDIA NVVM Compiler
//
// Compiler Build ID: CL-36424714
// Cuda compilation tools, release 13.0, V13.0.88
// Based on NVVM 20.0.0
//

.version 9.0
.target sm_100
.address_size 64

	// .globl	_Z17convolutionRowGPUPdS_iii
.const .align 8 .b8 d_Filter[8200];
.extern .shared .align 16 .b8 shared_data[];

.visible .entry _Z17convolutionRowGPUPdS_iii(
	.param .u64 .ptr .align 1 _Z17convolutionRowGPUPdS_iii_param_0,
	.param .u64 .ptr .align 1 _Z17convolutionRowGPUPdS_iii_param_1,
	.param .u32 _Z17convolutionRowGPUPdS_iii_param_2,
	.param .u32 _Z17convolutionRowGPUPdS_iii_param_3,
	.param .u32 _Z17convolutionRowGPUPdS_iii_param_4
)
{
	.reg .pred 	%p<8>;
	.reg .b32 	%r<66>;
	.reg .b64 	%rd<21>;
	.reg .b64 	%fd<60>;

	ld.param.u64 	%rd1, [_Z17convolutionRowGPUPdS_iii_param_0];
	ld.param.u64 	%rd2, [_Z17convolutionRowGPUPdS_iii_param_1];
	ld.param.u32 	%r21, [_Z17convolutionRowGPUPdS_iii_param_2];
	ld.param.u32 	%r22, [_Z17convolutionRowGPUPdS_iii_param_3];
	ld.param.u32 	%r23, [_Z17convolutionRowGPUPdS_iii_param_4];
	cvta.to.global.u64 	%rd3, %rd2;
	mov.u32 	%r24, %ctaid.y;
	mov.u32 	%r25, %ntid.y;
	mov.u32 	%r26, %tid.y;
	mad.lo.s32 	%r27, %r24, %r25, %r26;
	mov.u32 	%r28, %ctaid.x;
	mov.u32 	%r1, %tid.x;
	shl.b32 	%r2, %r21, 1;
	mov.u32 	%r29, %nctaid.x;
	mad.lo.s32 	%r30, %r22, %r29, %r2;
	mad.lo.s32 	%r31, %r23, %r21, %r27;
	add.s32 	%r3, %r21, %r1;
	mad.lo.s32 	%r32, %r22, %r28, %r3;
	mad.lo.s32 	%r4, %r31, %r30, %r32;
	sub.s32 	%r33, %r4, %r21;
	mul.wide.s32 	%rd4, %r33, 8;
	add.s64 	%rd5, %rd3, %rd4;
	ld.global.f64 	%fd10, [%rd5];
	shl.b32 	%r34, %r1, 3;
	mov.u32 	%r35, shared_data;
	add.s32 	%r36, %r35, %r34;
	st.shared.f64 	[%r36], %fd10;
	bar.sync 	0;
	setp.ge.u32 	%p1, %r1, %r22;
	@%p1 bra 	$L__BB0_11;
	setp.lt.s32 	%p2, %r21, 0;
	mov.f64 	%fd59, 0d0000000000000000;
	@%p2 bra 	$L__BB0_10;
	neg.s32 	%r63, %r21;
	setp.lt.u32 	%p3, %r21, 4;
	mov.f64 	%fd56, 0d0000000000000000;
	@%p3 bra 	$L__BB0_5;
	add.s32 	%r37, %r2, 1;
	and.b32  	%r38, %r37, -8;
	neg.s32 	%r61, %r38;
	add.s32 	%r41, %r34, %r35;
	add.s32 	%r59, %r41, 32;
	mov.f64 	%fd56, 0d0000000000000000;
	mov.u64 	%rd7, d_Filter;
	mov.u32 	%r60, %r2;
$L__BB0_4:
	.pragma "nounroll";
	ld.shared.f64 	%fd14, [%r59+-32];
	mul.wide.s32 	%rd6, %r60, 8;
	add.s64 	%rd8, %rd7, %rd6;
	ld.const.f64 	%fd15, [%rd8];
	fma.rn.f64 	%fd16, %fd14, %fd15, %fd56;
	ld.shared.f64 	%fd17, [%r59+-24];
	ld.const.f64 	%fd18, [%rd8+-8];
	fma.rn.f64 	%fd19, %fd17, %fd18, %fd16;
	ld.shared.f64 	%fd20, [%r59+-16];
	ld.const.f64 	%fd21, [%rd8+-16];
	fma.rn.f64 	%fd22, %fd20, %fd21, %fd19;
	ld.shared.f64 	%fd23, [%r59+-8];
	ld.const.f64 	%fd24, [%rd8+-24];
	fma.rn.f64 	%fd25, %fd23, %fd24, %fd22;
	ld.shared.f64 	%fd26, [%r59];
	ld.const.f64 	%fd27, [%rd8+-32];
	fma.rn.f64 	%fd28, %fd26, %fd27, %fd25;
	ld.shared.f64 	%fd29, [%r59+8];
	ld.const.f64 	%fd30, [%rd8+-40];
	fma.rn.f64 	%fd31, %fd29, %fd30, %fd28;
	ld.shared.f64 	%fd32, [%r59+16];
	ld.const.f64 	%fd33, [%rd8+-48];
	fma.rn.f64 	%fd34, %fd32, %fd33, %fd31;
	ld.shared.f64 	%fd35, [%r59+24];
	ld.const.f64 	%fd36, [%rd8+-56];
	fma.rn.f64 	%fd56, %fd35, %fd36, %fd34;
	add.s32 	%r63, %r63, 8;
	add.s32 	%r61, %r61, 8;
	add.s32 	%r60, %r60, -8;
	add.s32 	%r59, %r59, 64;
	setp.ne.s32 	%p4, %r61, 0;
	@%p4 bra 	$L__BB0_4;
$L__BB0_5:
	and.b32  	%r42, %r2, 6;
	setp.lt.u32 	%p5, %r42, 3;
	@%p5 bra 	$L__BB0_7;
	add.s32 	%r43, %r3, %r63;
	shl.b32 	%r44, %r43, 3;
	add.s32 	%r46, %r35, %r44;
	ld.shared.f64 	%fd37, [%r46];
	sub.s32 	%r47, %r21, %r63;
	mul.wide.s32 	%rd9, %r47, 8;
	mov.u64 	%rd10, d_Filter;
	add.s64 	%rd11, %rd10, %rd9;
	ld.const.f64 	%fd38, [%rd11];
	fma.rn.f64 	%fd39, %fd37, %fd38, %fd56;
	ld.shared.f64 	%fd40, [%r46+8];
	ld.const.f64 	%fd41, [%rd11+-8];
	fma.rn.f64 	%fd42, %fd40, %fd41, %fd39;
	ld.shared.f64 	%fd43, [%r46+16];
	ld.const.f64 	%fd44, [%rd11+-16];
	fma.rn.f64 	%fd45, %fd43, %fd44, %fd42;
	ld.shared.f64 	%fd46, [%r46+24];
	ld.const.f64 	%fd47, [%rd11+-24];
	fma.rn.f64 	%fd56, %fd46, %fd47, %fd45;
	add.s32 	%r63, %r63, 4;
$L__BB0_7:
	and.b32  	%r48, %r21, 1;
	setp.eq.b32 	%p6, %r48, 1;
	not.pred 	%p7, %p6;
	@%p7 bra 	$L__BB0_9;
	add.s32 	%r49, %r3, %r63;
	shl.b32 	%r50, %r49, 3;
	add.s32 	%r52, %r35, %r50;
	ld.shared.f64 	%fd48, [%r52];
	sub.s32 	%r53, %r21, %r63;
	mul.wide.s32 	%rd12, %r53, 8;
	mov.u64 	%rd13, d_Filter;
	add.s64 	%rd14, %rd13, %rd12;
	ld.const.f64 	%fd49, [%rd14];
	fma.rn.f64 	%fd50, %fd48, %fd49, %fd56;
	ld.shared.f64 	%fd51, [%r52+8];
	ld.const.f64 	%fd52, [%rd14+-8];
	fma.rn.f64 	%fd56, %fd51, %fd52, %fd50;
	add.s32 	%r63, %r63, 2;
$L__BB0_9:
	add.s32 	%r54, %r3, %r63;
	shl.b32 	%r55, %r54, 3;
	add.s32 	%r57, %r35, %r55;
	ld.shared.f64 	%fd53, [%r57];
	sub.s32 	%r58, %r21, %r63;
	mul.wide.s32 	%rd15, %r58, 8;
	mov.u64 	%rd16, d_Filter;
	add.s64 	%rd17, %rd16, %rd15;
	ld.const.f64 	%fd54, [%rd17];
	fma.rn.f64 	%fd59, %fd53, %fd54, %fd56;
$L__BB0_10:
	cvta.to.global.u64 	%rd18, %rd1;
	mul.wide.s32 	%rd19, %r4, 8;
	add.s64 	%rd20, %rd18, %rd19;
	st.global.f64 	[%rd20], %fd59;
$L__BB0_11:
	ret;

}
	// .globl	_Z20convolutionColumnGPUPdS_i
.visible .entry _Z20convolutionColumnGPUPdS_i(
	.param .u64 .ptr .align 1 _Z20convolutionColumnGPUPdS_i_param_0,
	.param .u64 .ptr .align 1 _Z20convolutionColumnGPUPdS_i_param_1,
	.param .u32 _Z20convolutionColumnGPUPdS_i_param_2
)
{
	.reg .pred 	%p<10>;
	.reg .b32 	%r<94>;
	.reg .b64 	%rd<21>;
	.reg .b64 	%fd<60>;

	ld.param.u64 	%rd2, [_Z20convolutionColumnGPUPdS_i_param_0];
	ld.param.u64 	%rd3, [_Z20convolutionColumnGPUPdS_i_param_1];
	ld.param.u32 	%r35, [_Z20convolutionColumnGPUPdS_i_param_2];
	mov.u32 	%r36, %ctaid.y;
	mov.u32 	%r1, %ntid.y;
	mul.lo.s32 	%r2, %r36, %r1;
	mov.u32 	%r3, %tid.y;
	mov.u32 	%r4, %ntid.x;
	mov.u32 	%r37, %nctaid.x;
	mul.lo.s32 	%r5, %r4, %r37;
	shl.b32 	%r6, %r35, 1;
	mov.u32 	%r38, %ctaid.x;
	mov.u32 	%r7, %tid.x;
	mad.lo.s32 	%r8, %r38, %r4, %r7;
	add.s32 	%r9, %r6, %r1;
	setp.eq.s32 	%p1, %r9, 0;
	@%p1 bra 	$L__BB1_5;
	add.s32 	%r10, %r6, %r4;
	add.s32 	%r11, %r8, %r35;
	add.s32 	%r12, %r6, %r5;
	cvta.to.global.u64 	%rd1, %rd3;
	mov.b32 	%r86, 0;
$L__BB1_2:
	add.s32 	%r14, %r86, %r3;
	setp.ge.u32 	%p2, %r14, %r10;
	@%p2 bra 	$L__BB1_4;
	add.s32 	%r40, %r14, %r2;
	mad.lo.s32 	%r41, %r40, %r12, %r11;
	mul.wide.s32 	%rd4, %r41, 8;
	add.s64 	%rd5, %rd1, %rd4;
	ld.global.f64 	%fd10, [%rd5];
	mad.lo.s32 	%r42, %r14, %r4, %r7;
	shl.b32 	%r43, %r42, 3;
	mov.u32 	%r44, shared_data;
	add.s32 	%r45, %r44, %r43;
	st.shared.f64 	[%r45], %fd10;
$L__BB1_4:
	add.s32 	%r86, %r86, %r1;
	setp.lt.u32 	%p3, %r86, %r9;
	@%p3 bra 	$L__BB1_2;
$L__BB1_5:
	bar.sync 	0;
	setp.lt.s32 	%p4, %r35, 0;
	mov.f64 	%fd59, 0d0000000000000000;
	@%p4 bra 	$L__BB1_14;
	neg.s32 	%r91, %r35;
	add.s32 	%r17, %r35, %r3;
	setp.lt.u32 	%p5, %r6, 7;
	mov.f64 	%fd56, 0d0000000000000000;
	@%p5 bra 	$L__BB1_9;
	add.s32 	%r46, %r6, 1;
	and.b32  	%r47, %r46, 2147483640;
	neg.s32 	%r89, %r47;
	mad.lo.s32 	%r48, %r3, %r4, %r7;
	shl.b32 	%r49, %r48, 3;
	mov.u32 	%r50, shared_data;
	add.s32 	%r87, %r50, %r49;
	shl.b32 	%r20, %r4, 6;
	shl.b32 	%r21, %r4, 3;
	mov.f64 	%fd56, 0d0000000000000000;
	mov.u64 	%rd7, d_Filter;
	mov.u32 	%r88, %r6;
$L__BB1_8:
	.pragma "nounroll";
	ld.shared.f64 	%fd14, [%r87];
	mul.wide.s32 	%rd6, %r88, 8;
	add.s64 	%rd8, %rd7, %rd6;
	ld.const.f64 	%fd15, [%rd8];
	fma.rn.f64 	%fd16, %fd14, %fd15, %fd56;
	add.s32 	%r51, %r87, %r21;
	ld.shared.f64 	%fd17, [%r51];
	ld.const.f64 	%fd18, [%rd8+-8];
	fma.rn.f64 	%fd19, %fd17, %fd18, %fd16;
	add.s32 	%r52, %r51, %r21;
	ld.shared.f64 	%fd20, [%r52];
	ld.const.f64 	%fd21, [%rd8+-16];
	fma.rn.f64 	%fd22, %fd20, %fd21, %fd19;
	add.s32 	%r53, %r52, %r21;
	ld.shared.f64 	%fd23, [%r53];
	ld.const.f64 	%fd24, [%rd8+-24];
	fma.rn.f64 	%fd25, %fd23, %fd24, %fd22;
	add.s32 	%r54, %r53, %r21;
	ld.shared.f64 	%fd26, [%r54];
	ld.const.f64 	%fd27, [%rd8+-32];
	fma.rn.f64 	%fd28, %fd26, %fd27, %fd25;
	add.s32 	%r55, %r54, %r21;
	ld.shared.f64 	%fd29, [%r55];
	ld.const.f64 	%fd30, [%rd8+-40];
	fma.rn.f64 	%fd31, %fd29, %fd30, %fd28;
	add.s32 	%r56, %r55, %r21;
	ld.shared.f64 	%fd32, [%r56];
	ld.const.f64 	%fd33, [%rd8+-48];
	fma.rn.f64 	%fd34, %fd32, %fd33, %fd31;
	add.s32 	%r57, %r56, %r21;
	ld.shared.f64 	%fd35, [%r57];
	ld.const.f64 	%fd36, [%rd8+-56];
	fma.rn.f64 	%fd56, %fd35, %fd36, %fd34;
	add.s32 	%r91, %r91, 8;
	add.s32 	%r89, %r89, 8;
	add.s32 	%r88, %r88, -8;
	add.s32 	%r87, %r87, %r20;
	setp.ne.s32 	%p6, %r89, 0;
	@%p6 bra 	$L__BB1_8;
$L__BB1_9:
	and.b32  	%r58, %r6, 6;
	setp.lt.u32 	%p7, %r58, 3;
	@%p7 bra 	$L__BB1_11;
	add.s32 	%r59, %r17, %r91;
	mad.lo.s32 	%r60, %r59, %r4, %r7;
	shl.b32 	%r61, %r60, 3;
	mov.u32 	%r62, shared_data;
	add.s32 	%r63, %r62, %r61;
	ld.shared.f64 	%fd37, [%r63];
	sub.s32 	%r64, %r35, %r91;
	mul.wide.s32 	%rd9, %r64, 8;
	mov.u64 	%rd10, d_Filter;
	add.s64 	%rd11, %rd10, %rd9;
	ld.const.f64 	%fd38, [%rd11];
	fma.rn.f64 	%fd39, %fd37, %fd38, %fd56;
	shl.b32 	%r65, %r4, 3;
	add.s32 	%r66, %r63, %r65;
	ld.shared.f64 	%fd40, [%r66];
	ld.const.f64 	%fd41, [%rd11+-8];
	fma.rn.f64 	%fd42, %fd40, %fd41, %fd39;
	add.s32 	%r67, %r66, %r65;
	ld.shared.f64 	%fd43, [%r67];
	ld.const.f64 	%fd44, [%rd11+-16];
	fma.rn.f64 	%fd45, %fd43, %fd44, %fd42;
	add.s32 	%r68, %r67, %r65;
	ld.shared.f64 	%fd46, [%r68];
	ld.const.f64 	%fd47, [%rd11+-24];
	fma.rn.f64 	%fd56, %fd46, %fd47, %fd45;
	add.s32 	%r91, %r91, 4;
$L__BB1_11:
	and.b32  	%r69, %r35, 1;
	setp.eq.b32 	%p8, %r69, 1;
	not.pred 	%p9, %p8;
	@%p9 bra 	$L__BB1_13;
	add.s32 	%r70, %r17, %r91;
	mad.lo.s32 	%r71, %r70, %r4, %r7;
	shl.b32 	%r72, %r71, 3;
	mov.u32 	%r73, shared_data;
	add.s32 	%r74, %r73, %r72;
	ld.shared.f64 	%fd48, [%r74];
	sub.s32 	%r75, %r35, %r91;
	mul.wide.s32 	%rd12, %r75, 8;
	mov.u64 	%rd13, d_Filter;
	add.s64 	%rd14, %rd13, %rd12;
	ld.const.f64 	%fd49, [%rd14];
	fma.rn.f64 	%fd50, %fd48, %fd49, %fd56;
	shl.b32 	%r76, %r4, 3;
	add.s32 	%r77, %r74, %r76;
	ld.shared.f64 	%fd51, [%r77];
	ld.const.f64 	%fd52, [%rd14+-8];
	fma.rn.f64 	%fd56, %fd51, %fd52, %fd50;
	add.s32 	%r91, %r91, 2;
$L__BB1_13:
	add.s32 	%r78, %r17, %r91;
	mad.lo.s32 	%r79, %r78, %r4, %r7;
	shl.b32 	%r80, %r79, 3;
	mov.u32 	%r81, shared_data;
	add.s32 	%r82, %r81, %r80;
	ld.shared.f64 	%fd53, [%r82];
	sub.s32 	%r83, %r35, %r91;
	mul.wide.s32 	%rd15, %r83, 8;
	mov.u64 	%rd16, d_Filter;
	add.s64 	%rd17, %rd16, %rd15;
	ld.const.f64 	%fd54, [%rd17];
	fma.rn.f64 	%fd59, %fd53, %fd54, %fd56;
$L__BB1_14:
	cvta.to.global.u64 	%rd18, %rd2;
	add.s32 	%r84, %r2, %r3;
	mad.lo.s32 	%r85, %r5, %r84, %r8;
	mul.wide.s32 	%rd19, %r85, 8;
	add.s64 	%rd20, %rd18, %rd19;
	st.global.f64 	[%rd20], %fd59;
	ret;

}


// ===== COMPILED SASS (sm_100) =====

	.target	sm_100

	.elftype	@"ET_EXEC"


//--------------------- .note.nv.tkinfo           --------------------------
	.section	.note.nv.tkinfo,"",@"SHT_NOTE"
	.sectionflags	@"SHF_NOTE_NV_TKINFO"
	.tkinfo
        /*0018*/ 	.word	0x00000002
        /*0030*/ 	.string	""
        /*0030*/ 	.string	"ptxas"
        /*0030*/ 	.string	"Cuda compilation tools, release 13.0, V13.0.88"
        /*0030*/ 	.string	"Build cuda_13.0.r13.0/compiler.36424714_0"
        /*0030*/ 	.string	"-arch sm_100 -m 64 "



//--------------------- .note.nv.cuinfo           --------------------------
	.section	.note.nv.cuinfo,"",@"SHT_NOTE"
	.sectionflags	@"SHF_NOTE_NV_CUINFO"
        /*0018*/ 	.short	0x0002
        /*001a*/ 	.short	0x0064
        /*001c*/ 	.short	0x0082
	.zero		2


//--------------------- .nv.info                  --------------------------
	.section	.nv.info,"",@"SHT_CUDA_INFO"
	.align	4


	//----- nvinfo : EIATTR_REGCOUNT
	.align		4
        /*0000*/ 	.byte	0x04, 0x2f
        /*0002*/ 	.short	(.L_2 - .L_1)
	.align		4
.L_1:
        /*0004*/ 	.word	index@(_Z17convolutionRowGPUPdS_iii)
        /*0008*/ 	.word	0x0000001d


	//----- nvinfo : EIATTR_FRAME_SIZE
	.align		4
.L_2:
        /*000c*/ 	.byte	0x04, 0x11
        /*000e*/ 	.short	(.L_4 - .L_3)
	.align		4
.L_3:
        /*0010*/ 	.word	index@(_Z17convolutionRowGPUPdS_iii)
        /*0014*/ 	.word	0x00000000


	//----- nvinfo : EIATTR_REGCOUNT
	.align		4
.L_4:
        /*0018*/ 	.byte	0x04, 0x2f
        /*001a*/ 	.short	(.L_6 - .L_5)
	.align		4
.L_5:
        /*001c*/ 	.word	index@(_Z20convolutionColumnGPUPdS_i)
        /*0020*/ 	.word	0x0000001f


	//----- nvinfo : EIATTR_FRAME_SIZE
	.align		4
.L_6:
        /*0024*/ 	.byte	0x04, 0x11
        /*0026*/ 	.short	(.L_8 - .L_7)
	.align		4
.L_7:
        /*0028*/ 	.word	index@(_Z20convolutionColumnGPUPdS_i)
        /*002c*/ 	.word	0x00000000


	//----- nvinfo : EIATTR_MIN_STACK_SIZE
	.align		4
.L_8:
        /*0030*/ 	.byte	0x04, 0x12
        /*0032*/ 	.short	(.L_10 - .L_9)
	.align		4
.L_9:
        /*0034*/ 	.word	index@(_Z20convolutionColumnGPUPdS_i)
        /*0038*/ 	.word	0x00000000


	//----- nvinfo : EIATTR_MIN_STACK_SIZE
	.align		4
.L_10:
        /*003c*/ 	.byte	0x04, 0x12
        /*003e*/ 	.short	(.L_12 - .L_11)
	.align		4
.L_11:
        /*0040*/ 	.word	index@(_Z17convolutionRowGPUPdS_iii)
        /*0044*/ 	.word	0x00000000
.L_12:


//--------------------- .nv.compat                --------------------------
	.section	.nv.compat,"",@"SHT_CUDA_COMPAT_INFO"
	.align	4
        /*0000*/ 	.byte	0x02, 0x09, 0x00, 0x00, 0x02, 0x02, 0x01, 0x00, 0x02, 0x05, 0x05, 0x00, 0x03, 0x07, 0x01, 0x01
        /*0010*/ 	.byte	0x02, 0x03, 0x00, 0x00, 0x02, 0x06, 0x01, 0x00, 0x04, 0x0b, 0x08, 0x00, 0x01, 0x00, 0x00, 0x00
        /*0020*/ 	.byte	0x00, 0x00, 0x00, 0x00


//--------------------- .nv.info._Z20convolutionColumnGPUPdS_i --------------------------
	.section	.nv.info._Z20convolutionColumnGPUPdS_i,"",@"SHT_CUDA_INFO"
	.sectionflags	@""
	.align	4


	//----- nvinfo : EIATTR_CUDA_API_VERSION
	.align		4
        /*0000*/ 	.byte	0x04, 0x37
        /*0002*/ 	.short	(.L_14 - .L_13)
.L_13:
        /*0004*/ 	.word	0x00000082


	//----- nvinfo : EIATTR_KPARAM_INFO
	.align		4
.L_14:
        /*0008*/ 	.byte	0x04, 0x17
        /*000a*/ 	.short	(.L_16 - .L_15)
.L_15:
        /*000c*/ 	.word	0x00000000
        /*0010*/ 	.short	0x0002
        /*0012*/ 	.short	0x0010
        /*0014*/ 	.byte	0x00, 0xf0, 0x11, 0x00


	//----- nvinfo : EIATTR_KPARAM_INFO
	.align		4
.L_16:
        /*0018*/ 	.byte	0x04, 0x17
        /*001a*/ 	.short	(.L_18 - .L_17)
.L_17:
        /*001c*/ 	.word	0x00000000
        /*0020*/ 	.short	0x0001
        /*0022*/ 	.short	0x0008
        /*0024*/ 	.byte	0x00, 0xf5, 0x21, 0x00


	//----- nvinfo : EIATTR_KPARAM_INFO
	.align		4
.L_18:
        /*0028*/ 	.byte	0x04, 0x17
        /*002a*/ 	.short	(.L_20 - .L_19)
.L_19:
        /*002c*/ 	.word	0x00000000
        /*0030*/ 	.short	0x0000
        /*0032*/ 	.short	0x0000
        /*0034*/ 	.byte	0x00, 0xf5, 0x21, 0x00


	//----- nvinfo : EIATTR_SPARSE_MMA_MASK
	.align		4
.L_20:
        /*0038*/ 	.byte	0x03, 0x50
        /*003a*/ 	.short	0x0000


	//----- nvinfo : EIATTR_MAXREG_COUNT
	.align		4
        /*003c*/ 	.byte	0x03, 0x1b
        /*003e*/ 	.short	0x00ff


	//----- nvinfo : EIATTR_NUM_BARRIERS
	.align		4
        /*0040*/ 	.byte	0x02, 0x4c
        /*0042*/ 	.byte	0x01
	.zero		1


	//----- nvinfo : EIATTR_MERCURY_ISA_VERSION
	.align		4
        /*0044*/ 	.byte	0x03, 0x5f
        /*0046*/ 	.short	0x0101


	//----- nvinfo : EIATTR_VRC_CTA_INIT_COUNT
	.align		4
        /*0048*/ 	.byte	0x02, 0x4a
	.zero		1
	.zero		1


	//----- nvinfo : EIATTR_EXIT_INSTR_OFFSETS
	.align		4
        /*004c*/ 	.byte	0x04, 0x1c
        /*004e*/ 	.short	(.L_22 - .L_21)


	//   ....[0]....
.L_21:
        /*0050*/ 	.word	0x00000a00


	//----- nvinfo : EIATTR_CRS_STACK_SIZE
	.align		4
.L_22:
        /*0054*/ 	.byte	0x04, 0x1e
        /*0056*/ 	.short	(.L_24 - .L_23)
.L_23:
        /*0058*/ 	.word	0x00000000


	//----- nvinfo : EIATTR_CBANK_PARAM_SIZE
	.align		4
.L_24:
        /*005c*/ 	.byte	0x03, 0x19
        /*005e*/ 	.short	0x0014


	//----- nvinfo : EIATTR_PARAM_CBANK
	.align		4
        /*0060*/ 	.byte	0x04, 0x0a
        /*0062*/ 	.short	(.L_26 - .L_25)
	.align		4
.L_25:
        /*0064*/ 	.word	index@(.nv.constant0._Z20convolutionColumnGPUPdS_i)
        /*0068*/ 	.short	0x0380
        /*006a*/ 	.short	0x0014


	//----- nvinfo : EIATTR_SW_WAR
	.align		4
.L_26:
        /*006c*/ 	.byte	0x04, 0x36
        /*006e*/ 	.short	(.L_28 - .L_27)
.L_27:
        /*0070*/ 	.word	0x00000008
.L_28:


//--------------------- .nv.info._Z17convolutionRowGPUPdS_iii --------------------------
	.section	.nv.info._Z17convolutionRowGPUPdS_iii,"",@"SHT_CUDA_INFO"
	.sectionflags	@""
	.align	4


	//----- nvinfo : EIATTR_CUDA_API_VERSION
	.align		4
        /*0000*/ 	.byte	0x04, 0x37
        /*0002*/ 	.short	(.L_30 - .L_29)
.L_29:
        /*0004*/ 	.word	0x00000082


	//----- nvinfo : EIATTR_KPARAM_INFO
	.align		4
.L_30:
        /*0008*/ 	.byte	0x04, 0x17
        /*000a*/ 	.short	(.L_32 - .L_31)
.L_31:
        /*000c*/ 	.word	0x00000000
        /*0010*/ 	.short	0x0004
        /*0012*/ 	.short	0x0018
        /*0014*/ 	.byte	0x00, 0xf0, 0x11, 0x00


	//----- nvinfo : EIATTR_KPARAM_INFO
	.align		4
.L_32:
        /*0018*/ 	.byte	0x04, 0x17
        /*001a*/ 	.short	(.L_34 - .L_33)
.L_33:
        /*001c*/ 	.word	0x00000000
        /*0020*/ 	.short	0x0003
        /*0022*/ 	.short	0x0014
        /*0024*/ 	.byte	0x00, 0xf0, 0x11, 0x00


	//----- nvinfo : EIATTR_KPARAM_INFO
	.align		4
.L_34:
        /*0028*/ 	.byte	0x04, 0x17
        /*002a*/ 	.short	(.L_36 - .L_35)
.L_35:
        /*002c*/ 	.word	0x00000000
        /*0030*/ 	.short	0x0002
        /*0032*/ 	.short	0x0010
        /*0034*/ 	.byte	0x00, 0xf0, 0x11, 0x00


	//----- nvinfo : EIATTR_KPARAM_INFO
	.align		4
.L_36:
        /*0038*/ 	.byte	0x04, 0x17
        /*003a*/ 	.short	(.L_38 - .L_37)
.L_37:
        /*003c*/ 	.word	0x00000000
        /*0040*/ 	.short	0x0001
        /*0042*/ 	.short	0x0008
        /*0044*/ 	.byte	0x00, 0xf5, 0x21, 0x00


	//----- nvinfo : EIATTR_KPARAM_INFO
	.align		4
.L_38:
        /*0048*/ 	.byte	0x04, 0x17
        /*004a*/ 	.short	(.L_40 - .L_39)
.L_39:
        /*004c*/ 	.word	0x00000000
        /*0050*/ 	.short	0x0000
        /*0052*/ 	.short	0x0000
        /*0054*/ 	.byte	0x00, 0xf5, 0x21, 0x00


	//----- nvinfo : EIATTR_SPARSE_MMA_MASK
	.align		4
.L_40:
        /*0058*/ 	.byte	0x03, 0x50
        /*005a*/ 	.short	0x0000


	//----- nvinfo : EIATTR_MAXREG_COUNT
	.align		4
        /*005c*/ 	.byte	0x03, 0x1b
        /*005e*/ 	.short	0x00ff


	//----- nvinfo : EIATTR_NUM_BARRIERS
	.align		4
        /*0060*/ 	.byte	0x02, 0x4c
        /*0062*/ 	.byte	0x01
	.zero		1


	//----- nvinfo : EIATTR_MERCURY_ISA_VERSION
	.align		4
        /*0064*/ 	.byte	0x03, 0x5f
        /*0066*/ 	.short	0x0101


	//----- nvinfo : EIATTR_VRC_CTA_INIT_COUNT
	.align		4
        /*0068*/ 	.byte	0x02, 0x4a
	.zero		1
	.zero		1


	//----- nvinfo : EIATTR_EXIT_INSTR_OFFSETS
	.align		4
        /*006c*/ 	.byte	0x04, 0x1c
        /*006e*/ 	.short	(.L_42 - .L_41)


	//   ....[0]....
.L_41:
        /*0070*/ 	.word	0x000001c0


	//   ....[1]....
        /*0074*/ 	.word	0x00000740


	//----- nvinfo : EIATTR_CBANK_PARAM_SIZE
	.align		4
.L_42:
        /*0078*/ 	.byte	0x03, 0x19
        /*007a*/ 	.short	0x001c


	//----- nvinfo : EIATTR_PARAM_CBANK
	.align		4
        /*007c*/ 	.byte	0x04, 0x0a
        /*007e*/ 	.short	(.L_44 - .L_43)
	.align		4
.L_43:
        /*0080*/ 	.word	index@(.nv.constant0._Z17convolutionRowGPUPdS_iii)
        /*0084*/ 	.short	0x0380
        /*0086*/ 	.short	0x001c


	//----- nvinfo : EIATTR_SW_WAR
	.align		4
.L_44:
        /*0088*/ 	.byte	0x04, 0x36
        /*008a*/ 	.short	(.L_46 - .L_45)
.L_45:
        /*008c*/ 	.word	0x00000008
.L_46:


//--------------------- .nv.callgraph             --------------------------
	.section	.nv.callgraph,"",@"SHT_CUDA_CALLGRAPH"
	.align	4
	.sectionentsize	8
	.align		4
        /*0000*/ 	.word	0x00000000
	.align		4
        /*0004*/ 	.word	0xffffffff
	.align		4
        /*0008*/ 	.word	0x00000000
	.align		4
        /*000c*/ 	.word	0xfffffffe
	.align		4
        /*0010*/ 	.word	0x00000000
	.align		4
        /*0014*/ 	.word	0xfffffffd
	.align		4
        /*0018*/ 	.word	0x00000000
	.align		4
        /*001c*/ 	.word	0xfffffffc


//--------------------- .nv.constant3             --------------------------
	.section	.nv.constant3,"a",@progbits
	.align	8
.nv.constant3:
	.type		d_Filter,@object
	.size		d_Filter,(.L_0 - d_Filter)
d_Filter:
	.zero		8200
.L_0:


//--------------------- .text._Z20convolutionColumnGPUPdS_i --------------------------
	.section	.text._Z20convolutionColumnGPUPdS_i,"ax",@progbits
	.align	128
        .global         _Z20convolutionColumnGPUPdS_i
        .type           _Z20convolutionColumnGPUPdS_i,@function
        .size           _Z20convolutionColumnGPUPdS_i,(.L_x_16 - _Z20convolutionColumnGPUPdS_i)
        .other          _Z20convolutionColumnGPUPdS_i,@"STO_CUDA_ENTRY STV_DEFAULT"
_Z20convolutionColumnGPUPdS_i:
.text._Z20convolutionColumnGPUPdS_i:
[----:B------:R-:W-:Y:S01]  /*0000*/  LDC R1, c[0x0][0x37c] ;  /* 0x0000df00ff017b82 */ /* 0x000fe20000000800 */
[----:B------:R-:W0:Y:S01]  /*0010*/  LDCU UR8, c[0x0][0x390] ;  /* 0x00007200ff0877ac */ /* 0x000e220008000800 */
[----:B------:R-:W1:Y:S06]  /*0020*/  S2R R0, SR_TID.X ;  /* 0x0000000000007919 */ /* 0x000e6c0000002100 */
[----:B------:R-:W1:Y:S01]  /*0030*/  S2UR UR5, SR_CTAID.X ;  /* 0x00000000000579c3 */ /* 0x000e620000002500 */
[----:B------:R-:W2:Y:S01]  /*0040*/  LDCU UR10, c[0x0][0x364] ;  /* 0x00006c80ff0a77ac */ /* 0x000ea20008000800 */
[----:B------:R-:W3:Y:S01]  /*0050*/  S2R R13, SR_TID.Y ;  /* 0x00000000000d7919 */ /* 0x000ee20000002200 */
[----:B------:R-:W4:Y:S05]  /*0060*/  LDCU.64 UR14, c[0x0][0x358] ;  /* 0x00006b00ff0e77ac */ /* 0x000f2a0008000a00 */
[----:B------:R-:W1:Y:S01]  /*0070*/  LDC R15, c[0x0][0x360] ;  /* 0x0000d800ff0f7b82 */ /* 0x000e620000000800 */
[----:B------:R-:W5:Y:S07]  /*0080*/  LDCU UR4, c[0x0][0x370] ;  /* 0x00006e00ff0477ac */ /* 0x000f6e0008000800 */
[----:B------:R-:W4:Y:S01]  /*0090*/  S2UR UR6, SR_CTAID.Y ;  /* 0x00000000000679c3 */ /* 0x000f220000002600 */
[----:B0-----:R-:W-:-:S04]  /*00a0*/  USHF.L.U32 UR7, UR8, 0x1, URZ ;  /* 0x0000000108077899 */ /* 0x001fc800080006ff */
[----:B--2---:R-:W-:-:S04]  /*00b0*/  UIADD3 UR9, UPT, UPT, UR7, UR10, URZ ;  /* 0x0000000a07097290 */ /* 0x004fc8000fffe0ff */
[----:B------:R-:W-:Y:S01]  /*00c0*/  UISETP.NE.AND UP0, UPT, UR9, URZ, UPT ;  /* 0x000000ff0900728c */ /* 0x000fe2000bf05270 */
[C---:B-1----:R-:W-:Y:S02]  /*00d0*/  IMAD R12, R15.reuse, UR5, R0 ;  /* 0x000000050f0c7c24 */ /* 0x042fe4000f8e0200 */
[----:B-----5:R-:W-:Y:S01]  /*00e0*/  IMAD R17, R15, UR4, RZ ;  /* 0x000000040f117c24 */ /* 0x020fe2000f8e02ff */
[----:B----4-:R-:W-:-:S05]  /*00f0*/  UIMAD UR6, UR6, UR10, URZ ;  /* 0x0000000a060672a4 */ /* 0x010fca000f8e02ff */
[----:B---3--:R-:W-:Y:S07]  /*0100*/  BRA.U !UP0, `(.L_x_0) ;  /* 0x00000001085c7547 */ /* 0x008fee000b800000 */
[----:B------:R-:W0:Y:S01]  /*0110*/  LDC.64 R2, c[0x0][0x388] ;  /* 0x0000e200ff027b82 */ /* 0x000e220000000a00 */
[----:B------:R-:W-:Y:S01]  /*0120*/  IADD3 R6, PT, PT, R15, UR7, RZ ;  /* 0x000000070f067c10 */ /* 0x000fe2000fffe0ff */
[----:B------:R-:W-:Y:S01]  /*0130*/  VIADD R7, R12, UR8 ;  /* 0x000000080c077c36 */ /* 0x000fe20008000000 */
[----:B------:R-:W-:Y:S01]  /*0140*/  IADD3 R8, PT, PT, R17, UR7, RZ ;  /* 0x0000000711087c10 */ /* 0x000fe2000fffe0ff */
[----:B------:R-:W-:-:S06]  /*0150*/  UMOV UR4, URZ ;  /* 0x000000ff00047c82 */ /* 0x000fcc0008000000 */
.L_x_3:
[----:B-1----:R-:W-:Y:S01]  /*0160*/  VIADD R9, R13, UR4 ;  /* 0x000000040d097c36 */ /* 0x002fe20008000000 */
[----:B------:R-:W-:Y:S01]  /*0170*/  UIADD3 UR4, UPT, UPT, UR10, UR4, URZ ;  /* 0x000000040a047290 */ /* 0x000fe2000fffe0ff */
[----:B------:R-:W-:Y:S03]  /*0180*/  BSSY.RECONVERGENT B0, `(.L_x_1) ;  /* 0x000000e000007945 */ /* 0x000fe60003800200 */
[----:B------:R-:W-:Y:S01]  /*0190*/  ISETP.GE.U32.AND P0, PT, R9, R6, PT ;  /* 0x000000060900720c */ /* 0x000fe20003f06070 */
[----:B------:R-:W-:-:S12]  /*01a0*/  UISETP.GE.U32.AND UP0, UPT, UR4, UR9, UPT ;  /* 0x000000090400728c */ /* 0x000fd8000bf06070 */
[----:B------:R-:W-:Y:S05]  /*01b0*/  @P0 BRA `(.L_x_2) ;  /* 0x0000000000280947 */ /* 0x000fea0003800000 */
[----:B------:R-:W-:-:S05]  /*01c0*/  IADD3 R4, PT, PT, R9, UR6, RZ ;  /* 0x0000000609047c10 */ /* 0x000fca000fffe0ff */
[----:B------:R-:W-:-:S04]  /*01d0*/  IMAD R5, R8, R4, R7 ;  /* 0x0000000408057224 */ /* 0x000fc800078e0207 */
[----:B0-----:R-:W-:-:S06]  /*01e0*/  IMAD.WIDE R4, R5, 0x8, R2 ;  /* 0x0000000805047825 */ /* 0x001fcc00078e0202 */
[----:B------:R-:W2:Y:S01]  /*01f0*/  LDG.E.64 R4, desc[UR14][R4.64] ;  /* 0x0000000e04047981 */ /* 0x000ea2000c1e1b00 */
[----:B------:R-:W0:Y:S01]  /*0200*/  S2UR UR8, SR_CgaCtaId ;  /* 0x00000000000879c3 */ /* 0x000e220000008800 */
[----:B------:R-:W-:Y:S01]  /*0210*/  UMOV UR5, 0x400 ;  /* 0x0000040000057882 */ /* 0x000fe20000000000 */
[----:B------:R-:W-:Y:S01]  /*0220*/  IMAD R9, R9, R15, R0 ;  /* 0x0000000f09097224 */ /* 0x000fe200078e0200 */
[----:B0-----:R-:W-:-:S06]  /*0230*/  ULEA UR5, UR8, UR5, 0x18 ;  /* 0x0000000508057291 */ /* 0x001fcc000f8ec0ff */
[----:B------:R-:W-:-:S05]  /*0240*/  LEA R9, R9, UR5, 0x3 ;  /* 0x0000000509097c11 */ /* 0x000fca000f8e18ff */
[----:B--2---:R1:W-:Y:S02]  /*0250*/  STS.64 [R9], R4 ;  /* 0x0000000409007388 */ /* 0x0043e40000000a00 */
.L_x_2:
[----:B------:R-:W-:Y:S05]  /*0260*/  BSYNC.RECONVERGENT B0 ;  /* 0x0000000000007941 */ /* 0x000fea0003800200 */
.L_x_1:
[----:B------:R-:W-:Y:S05]  /*0270*/  BRA.U !UP0, `(.L_x_3) ;  /* 0xfffffffd08b87547 */ /* 0x000fea000b83ffff */
.L_x_0:
[----:B------:R-:W2:Y:S01]  /*0280*/  LDCU UR11, c[0x0][0x390] ;  /* 0x00007200ff0b77ac */ /* 0x000ea20008000800 */
[----:B------:R-:W-:Y:S01]  /*0290*/  CS2R R10, SRZ ;  /* 0x00000000000a7805 */ /* 0x000fe2000001ff00 */
[----:B--2---:R-:W-:Y:S01]  /*02a0*/  UISETP.GE.AND UP0, UPT, UR11, URZ, UPT ;  /* 0x000000ff0b00728c */ /* 0x004fe2000bf06270 */
[----:B------:R-:W-:Y:S08]  /*02b0*/  BAR.SYNC.DEFER_BLOCKING 0x0 ;  /* 0x0000000000007b1d */ /* 0x000ff00000010000 */
[----:B------:R-:W-:Y:S05]  /*02c0*/  BRA.U !UP0, `(.L_x_4) ;  /* 0x0000000508b87547 */ /* 0x000fea000b800000 */
[----:B------:R-:W2:Y:S01]  /*02d0*/  S2UR UR12, SR_CgaCtaId ;  /* 0x00000000000c79c3 */ /* 0x000ea20000008800 */
[----:B------:R-:W-:Y:S01]  /*02e0*/  UISETP.GE.U32.AND UP2, UPT, UR7, 0x7, UPT ;  /* 0x000000070700788c */ /* 0x000fe2000bf46070 */
[----:B------:R-:W-:Y:S01]  /*02f0*/  VIADD R14, R13, UR11 ;  /* 0x0000000b0d0e7c36 */ /* 0x000fe20008000000 */
[----:B------:R-:W-:Y:S01]  /*0300*/  ULOP3.LUT UR4, UR7, 0x6, URZ, 0xc0, !UPT ;  /* 0x0000000607047892 */ /* 0x000fe2000f8ec0ff */
[----:B------:R-:W-:Y:S01]  /*0310*/  CS2R R10, SRZ ;  /* 0x00000000000a7805 */ /* 0x000fe2000001ff00 */
[----:B------:R-:W-:Y:S02]  /*0320*/  ULOP3.LUT UR5, UR11, 0x1, URZ, 0xc0, !UPT ;  /* 0x000000010b057892 */ /* 0x000fe4000f8ec0ff */
[----:B------:R-:W-:Y:S02]  /*0330*/  UISETP.GE.U32.AND UP0, UPT, UR4, 0x3, UPT ;  /* 0x000000030400788c */ /* 0x000fe4000bf06070 */
[----:B------:R-:W-:Y:S02]  /*0340*/  UISETP.NE.U32.AND UP1, UPT, UR5, 0x1, UPT ;  /* 0x000000010500788c */ /* 0x000fe4000bf25070 */
[----:B------:R-:W-:Y:S01]  /*0350*/  UIADD3 UR8, UPT, UPT, -UR11, URZ, URZ ;  /* 0x000000ff0b087290 */ /* 0x000fe2000fffe1ff */
[----:B------:R-:W-:Y:S11]  /*0360*/  BRA.U !UP2, `(.L_x_5) ;  /* 0x000000010ac07547 */ /* 0x000ff6000b800000 */
[----:B------:R-:W3:Y:S01]  /*0370*/  S2UR UR9, SR_CgaCtaId ;  /* 0x00000000000979c3 */ /* 0x000ee20000008800 */
[----:B------:R-:W-:Y:S01]  /*0380*/  UMOV UR5, 0x400 ;  /* 0x0000040000057882 */ /* 0x000fe20000000000 */
[----:B------:R-:W-:Y:S01]  /*0390*/  UIADD3 UR4, UPT, UPT, UR7, 0x1, URZ ;  /* 0x0000000107047890 */ /* 0x000fe2000fffe0ff */
[----:B------:R-:W-:Y:S01]  /*03a0*/  IMAD R16, R13, R15, R0 ;  /* 0x0000000f0d107224 */ /* 0x000fe200078e0200 */
[----:B------:R-:W-:Y:S01]  /*03b0*/  CS2R R10, SRZ ;  /* 0x00000000000a7805 */ /* 0x000fe2000001ff00 */
[----:B------:R-:W-:Y:S01]  /*03c0*/  UMOV UR10, UR7 ;  /* 0x00000007000a7c82 */ /* 0x000fe20008000000 */
[----:B------:R-:W-:Y:S02]  /*03d0*/  ULOP3.LUT UR4, UR4, 0x7ffffff8, URZ, 0xc0, !UPT ;  /* 0x7ffffff804047892 */ /* 0x000fe4000f8ec0ff */
[----:B---3--:R-:W-:Y:S02]  /*03e0*/  ULEA UR5, UR9, UR5, 0x18 ;  /* 0x0000000509057291 */ /* 0x008fe4000f8ec0ff */
[----:B------:R-:W-:-:S04]  /*03f0*/  UIADD3 UR9, UPT, UPT, -UR4, URZ, URZ ;  /* 0x000000ff04097290 */ /* 0x000fc8000fffe1ff */
[----:B------:R-:W-:-:S08]  /*0400*/  LEA R16, R16, UR5, 0x3 ;  /* 0x0000000510107c11 */ /* 0x000fd0000f8e18ff */
.L_x_6:
[----:B------:R3:W4:Y:S01]  /*0410*/  LDS.64 R18, [R16] ;  /* 0x0000000010127984 */ /* 0x0007220000000a00 */
[C---:B------:R-:W-:Y:S01]  /*0420*/  LEA R20, R15.reuse, R16, 0x3 ;  /* 0x000000100f147211 */ /* 0x040fe200078e18ff */
[----:B------:R-:W-:Y:S02]  /*0430*/  USHF.L.U32 UR4, UR10, 0x3, URZ ;  /* 0x000000030a047899 */ /* 0x000fe400080006ff */
[----:B------:R-:W-:Y:S02]  /*0440*/  UIADD3 UR9, UPT, UPT, UR9, 0x8, URZ ;  /* 0x0000000809097890 */ /* 0x000fe4000fffe0ff */
[----:B-1----:R1:W5:Y:S01]  /*0450*/  LDS.64 R8, [R20] ;  /* 0x0000000014087984 */ /* 0x0023620000000a00 */
[C---:B------:R-:W-:Y:S01]  /*0460*/  IMAD R22, R15.reuse, 0x8, R20 ;  /* 0x000000080f167824 */ /* 0x040fe200078e0214 */
[----:B------:R-:W-:Y:S01]  /*0470*/  UISETP.NE.AND UP2, UPT, UR9, URZ, UPT ;  /* 0x000000ff0900728c */ /* 0x000fe2000bf45270 */
[----:B---3--:R-:W-:Y:S01]  /*0480*/  IMAD R16, R15, 0x40, R16 ;  /* 0x000000400f107824 */ /* 0x008fe200078e0210 */
[----:B------:R-:W-:-:S02]  /*0490*/  UIADD3 UR8, UPT, UPT, UR8, 0x8, URZ ;  /* 0x0000000808087890 */ /* 0x000fc4000fffe0ff */
[----:B------:R-:W3:Y:S01]  /*04a0*/  LDS.64 R6, [R22] ;  /* 0x0000000016067984 */ /* 0x000ee20000000a00 */
[C---:B------:R-:W-:Y:S01]  /*04b0*/  LEA R24, R15.reuse, R22, 0x3 ;  /* 0x000000160f187211 */ /* 0x040fe200078e18ff */
[----:B------:R-:W4:Y:S04]  /*04c0*/  LDCU.64 UR16, c[0x3][UR4] ;  /* 0x00c00000041077ac */ /* 0x000f280008000a00 */
[----:B------:R-:W2:Y:S01]  /*04d0*/  LDS.64 R4, [R24] ;  /* 0x0000000018047984 */ /* 0x000ea20000000a00 */
[C---:B------:R-:W-:Y:S01]  /*04e0*/  IMAD R26, R15.reuse, 0x8, R24 ;  /* 0x000000080f1a7824 */ /* 0x040fe200078e0218 */
[----:B------:R-:W5:Y:S04]  /*04f0*/  LDCU.64 UR18, c[0x3][UR4+-0x8] ;  /* 0x00ffff00041277ac */ /* 0x000f680008000a00 */
[----:B0-----:R-:W0:Y:S01]  /*0500*/  LDS.64 R2, [R26] ;  /* 0x000000001a027984 */ /* 0x001e220000000a00 */
[C---:B------:R-:W-:Y:S01]  /*0510*/  LEA R28, R15.reuse, R26, 0x3 ;  /* 0x0000001a0f1c7211 */ /* 0x040fe200078e18ff */
[----:B------:R-:W3:Y:S04]  /*0520*/  LDCU.64 UR20, c[0x3][UR4+-0x10] ;  /* 0x00fffe00041477ac */ /* 0x000ee80008000a00 */
[----:B-1----:R-:W-:Y:S01]  /*0530*/  IMAD R20, R15, 0x8, R28 ;  /* 0x000000080f147824 */ /* 0x002fe200078e021c */
[----:B------:R-:W-:-:S04]  /*0540*/  UIADD3 UR10, UPT, UPT, UR10, -0x8, URZ ;  /* 0xfffffff80a0a7890 */ /* 0x000fc8000fffe0ff */
[----:B------:R-:W-:Y:S01]  /*0550*/  LEA R21, R15, R20, 0x3 ;  /* 0x000000140f157211 */ /* 0x000fe200078e18ff */
[----:B----4-:R-:W-:Y:S01]  /*0560*/  DFMA R18, R18, UR16, R10 ;  /* 0x0000001012127c2b */ /* 0x010fe2000800000a */
[----:B------:R-:W2:Y:S01]  /*0570*/  LDCU.64 UR16, c[0x3][UR4+-0x18] ;  /* 0x00fffd00041077ac */ /* 0x000ea20008000a00 */
[----:B------:R-:W1:Y:S06]  /*0580*/  LDS.64 R10, [R28] ;  /* 0x000000001c0a7984 */ /* 0x000e6c0000000a00 */
[----:B-----5:R-:W-:Y:S01]  /*0590*/  DFMA R18, R8, UR18, R18 ;  /* 0x0000001208127c2b */ /* 0x020fe20008000012 */
[----:B------:R-:W0:Y:S01]  /*05a0*/  LDCU.64 UR18, c[0x3][UR4+-0x20] ;  /* 0x00fffc00041277ac */ /* 0x000e220008000a00 */
[----:B------:R-:W4:Y:S06]  /*05b0*/  LDS.64 R8, [R20] ;  /* 0x0000000014087984 */ /* 0x000f2c0000000a00 */
[----:B---3--:R-:W-:Y:S01]  /*05c0*/  DFMA R18, R6, UR20, R18 ;  /* 0x0000001406127c2b */ /* 0x008fe20008000012 */
[----:B------:R-:W1:Y:S01]  /*05d0*/  LDCU.64 UR20, c[0x3][UR4+-0x28] ;  /* 0x00fffb00041477ac */ /* 0x000e620008000a00 */
[----:B------:R-:W3:Y:S06]  /*05e0*/  LDS.64 R6, [R21] ;  /* 0x0000000015067984 */ /* 0x000eec0000000a00 */
[----:B--2---:R-:W-:Y:S01]  /*05f0*/  DFMA R4, R4, UR16, R18 ;  /* 0x0000001004047c2b */ /* 0x004fe20008000012 */
[----:B------:R-:W4:Y:S01]  /*0600*/  LDCU.64 UR16, c[0x3][UR4+-0x30] ;  /* 0x00fffa00041077ac */ /* 0x000f220008000a00 */
[----:B------:R-:W3:Y:S06]  /*0610*/  LDCU.64 UR4, c[0x3][UR4+-0x38] ;  /* 0x00fff900040477ac */ /* 0x000eec0008000a00 */
[----:B0-----:R-:W-:-:S08]  /*0620*/  DFMA R2, R2, UR18, R4 ;  /* 0x0000001202027c2b */ /* 0x001fd00008000004 */
[----:B-1----:R-:W-:-:S08]  /*0630*/  DFMA R2, R10, UR20, R2 ;  /* 0x000000140a027c2b */ /* 0x002fd00008000002 */
[----:B----4-:R-:W-:-:S08]  /*0640*/  DFMA R2, R8, UR16, R2 ;  /* 0x0000001008027c2b */ /* 0x010fd00008000002 */
[----:B---3--:R-:W-:Y:S01]  /*0650*/  DFMA R10, R6, UR4, R2 ;  /* 0x00000004060a7c2b */ /* 0x008fe20008000002 */
[----:B------:R-:W-:Y:S10]  /*0660*/  BRA.U UP2, `(.L_x_6) ;  /* 0xfffffffd02687547 */ /* 0x000ff4000b83ffff */
.L_x_5:
[----:B------:R-:W-:Y:S05]  /*0670*/  BRA.U !UP0, `(.L_x_7) ;  /* 0x0000000108607547 */ /* 0x000fea000b800000 */
[----:B------:R-:W3:Y:S01]  /*0680*/  S2UR UR5, SR_CgaCtaId ;  /* 0x00000000000579c3 */ /* 0x000ee20000008800 */
[----:B0-----:R-:W-:Y:S01]  /*0690*/  IADD3 R2, PT, PT, R14, UR8, RZ ;  /* 0x000000080e027c10 */ /* 0x001fe2000fffe0ff */
[----:B------:R-:W-:-:S04]  /*06a0*/  UMOV UR4, 0x400 ;  /* 0x0000040000047882 */ /* 0x000fc80000000000 */
[----:B------:R-:W-:Y:S01]  /*06b0*/  IMAD R2, R2, R15, R0 ;  /* 0x0000000f02027224 */ /* 0x000fe200078e0200 */
[----:B---3--:R-:W-:-:S06]  /*06c0*/  ULEA UR4, UR5, UR4, 0x18 ;  /* 0x0000000405047291 */ /* 0x008fcc000f8ec0ff */
[----:B------:R-:W-:Y:S01]  /*06d0*/  LEA R16, R2, UR4, 0x3 ;  /* 0x0000000402107c11 */ /* 0x000fe2000f8e18ff */
[----:B------:R-:W-:Y:S02]  /*06e0*/  UIADD3 UR4, UPT, UPT, -UR8, UR11, URZ ;  /* 0x0000000b08047290 */ /* 0x000fe4000fffe1ff */
[----:B------:R-:W-:Y:S02]  /*06f0*/  UIADD3 UR8, UPT, UPT, UR8, 0x4, URZ ;  /* 0x0000000408087890 */ /* 0x000fe4000fffe0ff */
[----:B------:R-:W0:Y:S01]  /*0700*/  LDS.64 R6, [R16] ;  /* 0x0000000010067984 */ /* 0x000e220000000a00 */
[----:B------:R-:W-:Y:S01]  /*0710*/  IMAD R18, R15, 0x8, R16 ;  /* 0x000000080f127824 */ /* 0x000fe200078e0210 */
[----:B------:R-:W-:-:S04]  /*0720*/  USHF.L.U32 UR4, UR4, 0x3, URZ ;  /* 0x0000000304047899 */ /* 0x000fc800080006ff */
[----:B-1----:R-:W1:Y:S01]  /*0730*/  LDS.64 R4, [R18] ;  /* 0x0000000012047984 */ /* 0x002e620000000a00 */
[----:B------:R-:W-:-:S05]  /*0740*/  LEA R20, R15, R18, 0x3 ;  /* 0x000000120f147211 */ /* 0x000fca00078e18ff */
[----:B------:R-:W3:Y:S01]  /*0750*/  LDS.64 R2, [R20] ;  /* 0x0000000014027984 */ /* 0x000ee20000000a00 */
[----:B------:R-:W-:Y:S01]  /*0760*/  IMAD R8, R15, 0x8, R20 ;  /* 0x000000080f087824 */ /* 0x000fe200078e0214 */
[----:B------:R-:W0:Y:S01]  /*0770*/  LDCU.64 UR16, c[0x3][UR4] ;  /* 0x00c00000041077ac */ /* 0x000e220008000a00 */
[----:B------:R-:W1:Y:S04]  /*0780*/  LDCU.64 UR18, c[0x3][UR4+-0x8] ;  /* 0x00ffff00041277ac */ /* 0x000e680008000a00 */
[----:B------:R-:W4:Y:S01]  /*0790*/  LDS.64 R8, [R8] ;  /* 0x0000000008087984 */ /* 0x000f220000000a00 */
[----:B------:R-:W3:Y:S01]  /*07a0*/  LDCU.64 UR20, c[0x3][UR4+-0x10] ;  /* 0x00fffe00041477ac */ /* 0x000ee20008000a00 */
[----:B------:R-:W4:Y:S01]  /*07b0*/  LDCU.64 UR4, c[0x3][UR4+-0x18] ;  /* 0x00fffd00040477ac */ /* 0x000f220008000a00 */
[----:B0-----:R-:W-:-:S08]  /*07c0*/  DFMA R6, R6, UR16, R10 ;  /* 0x0000001006067c2b */ /* 0x001fd0000800000a */
[----:B-1----:R-:W-:-:S08]  /*07d0*/  DFMA R4, R4, UR18, R6 ;  /* 0x0000001204047c2b */ /* 0x002fd00008000006 */
[----:B---3--:R-:W-:-:S08]  /*07e0*/  DFMA R2, R2, UR20, R4 ;  /* 0x0000001402027c2b */ /* 0x008fd00008000004 */
[----:B----4-:R-:W-:-:S11]  /*07f0*/  DFMA R10, R8, UR4, R2 ;  /* 0x00000004080a7c2b */ /* 0x010fd60008000002 */
.L_x_7:
[----:B------:R-:W-:Y:S05]  /*0800*/  BRA.U UP1, `(.L_x_8) ;  /* 0x0000000101407547 */ /* 0x000fea000b800000 */
        /* <DEDUP_REMOVED lines=9> */
[----:B-1----:R-:W-:Y:S01]  /*08a0*/  IMAD R4, R15, 0x8, R6 ;  /* 0x000000080f047824 */ /* 0x002fe200078e0206 */
[----:B------:R-:W-:-:S05]  /*08b0*/  USHF.L.U32 UR4, UR4, 0x3, URZ ;  /* 0x0000000304047899 */ /* 0x000fca00080006ff */
[----:B------:R-:W1:Y:S07]  /*08c0*/  LDS.64 R4, [R4] ;  /* 0x0000000004047984 */ /* 0x000e6e0000000a00 */
[----:B------:R-:W0:Y:S01]  /*08d0*/  LDCU.64 UR16, c[0x3][UR4] ;  /* 0x00c00000041077ac */ /* 0x000e220008000a00 */
[----:B------:R-:W1:Y:S01]  /*08e0*/  LDCU.64 UR4, c[0x3][UR4+-0x8] ;  /* 0x00ffff00040477ac */ /* 0x000e620008000a00 */
[----:B0-----:R-:W-:-:S08]  /*08f0*/  DFMA R2, R2, UR16, R10 ;  /* 0x0000001002027c2b */ /* 0x001fd0000800000a */
[----:B-1----:R-:W-:-:S11]  /*0900*/  DFMA R10, R4, UR4, R2 ;  /* 0x00000004040a7c2b */ /* 0x002fd60008000002 */
.L_x_8:
[----:B------:R-:W-:Y:S01]  /*0910*/  IADD3 R14, PT, PT, R14, UR8, RZ ;  /* 0x000000080e0e7c10 */ /* 0x000fe2000fffe0ff */
[----:B------:R-:W-:Y:S01]  /*0920*/  UMOV UR4, 0x400 ;  /* 0x0000040000047882 */ /* 0x000fe20000000000 */
[----:B------:R-:W-:Y:S02]  /*0930*/  UIADD3 UR8, UPT, UPT, -UR8, UR11, URZ ;  /* 0x0000000b08087290 */ /* 0x000fe4000fffe1ff */
[----:B--2---:R-:W-:Y:S01]  /*0940*/  ULEA UR4, UR12, UR4, 0x18 ;  /* 0x000000040c047291 */ /* 0x004fe2000f8ec0ff */
[----:B------:R-:W-:-:S05]  /*0950*/  IMAD R14, R14, R15, R0 ;  /* 0x0000000f0e0e7224 */ /* 0x000fca00078e0200 */
[----:B0-----:R-:W-:Y:S01]  /*0960*/  LEA R2, R14, UR4, 0x3 ;  /* 0x000000040e027c11 */ /* 0x001fe2000f8e18ff */
[----:B------:R-:W-:-:S05]  /*0970*/  USHF.L.U32 UR4, UR8, 0x3, URZ ;  /* 0x0000000308047899 */ /* 0x000fca00080006ff */
[----:B------:R-:W0:Y:S07]  /*0980*/  LDS.64 R2, [R2] ;  /* 0x0000000002027984 */ /* 0x000e2e0000000a00 */
[----:B------:R-:W0:Y:S02]  /*0990*/  LDCU.64 UR4, c[0x3][UR4] ;  /* 0x00c00000040477ac */ /* 0x000e240008000a00 */
[----:B0-----:R-:W-:-:S11]  /*09a0*/  DFMA R10, R2, UR4, R10 ;  /* 0x00000004020a7c2b */ /* 0x001fd6000800000a */
.L_x_4:
[----:B0-----:R-:W0:Y:S01]  /*09b0*/  LDC.64 R2, c[0x0][0x380] ;  /* 0x0000e000ff027b82 */ /* 0x001e220000000a00 */
[----:B------:R-:W-:-:S05]  /*09c0*/  IADD3 R13, PT, PT, R13, UR6, RZ ;  /* 0x000000060d0d7c10 */ /* 0x000fca000fffe0ff */
[----:B------:R-:W-:-:S04]  /*09d0*/  IMAD R13, R17, R13, R12 ;  /* 0x0000000d110d7224 */ /* 0x000fc800078e020c */
[----:B0-----:R-:W-:-:S05]  /*09e0*/  IMAD.WIDE R2, R13, 0x8, R2 ;  /* 0x000000080d027825 */ /* 0x001fca00078e0202 */
[----:B------:R-:W-:Y:S01]  /*09f0*/  STG.E.64 desc[UR14][R2.64], R10 ;  /* 0x0000000a02007986 */ /* 0x000fe2000c101b0e */
[----:B------:R-:W-:Y:S05]  /*0a00*/  EXIT ;  /* 0x000000000000794d */ /* 0x000fea0003800000 */
.L_x_9:
[----:B------:R-:W-:-:S00]  /*0a10*/  BRA `(.L_x_9) ;  /* 0xfffffffc00fc7947 */ /* 0x000fc0000383ffff */
[----:B------:R-:W-:-:S00]  /*0a20*/  NOP ;  /* 0x0000000000007918 */ /* 0x000fc00000000000 */
        /* <DEDUP_REMOVED lines=13> */
.L_x_16:


//--------------------- .text._Z17convolutionRowGPUPdS_iii --------------------------
	.section	.text._Z17convolutionRowGPUPdS_iii,"ax",@progbits
	.align	128
        .global         _Z17convolutionRowGPUPdS_iii
        .type           _Z17convolutionRowGPUPdS_iii,@function
        .size           _Z17convolutionRowGPUPdS_iii,(.L_x_17 - _Z17convolutionRowGPUPdS_iii)
        .other          _Z17convolutionRowGPUPdS_iii,@"STO_CUDA_ENTRY STV_DEFAULT"
_Z17convolutionRowGPUPdS_iii:
.text._Z17convolutionRowGPUPdS_iii:
[----:B------:R-:W-:Y:S01]  /*0000*/  LDC R1, c[0x0][0x37c] ;  /* 0x0000df00ff017b82 */ /* 0x000fe20000000800 */
[----:B------:R-:W0:Y:S07]  /*0010*/  S2R R0, SR_TID.Y ;  /* 0x0000000000007919 */ /* 0x000e2e0000002200 */
[----:B------:R-:W0:Y:S01]  /*0020*/  S2UR UR4, SR_CTAID.Y ;  /* 0x00000000000479c3 */ /* 0x000e220000002600 */
[----:B------:R-:W1:Y:S01]  /*0030*/  LDCU UR6, c[0x0][0x398] ;  /* 0x00007300ff0677ac */ /* 0x000e620008000800 */
[----:B------:R-:W2:Y:S06]  /*0040*/  S2R R10, SR_TID.X ;  /* 0x00000000000a7919 */ /* 0x000eac0000002100 */
[----:B------:R-:W0:Y:S08]  /*0050*/  LDC R3, c[0x0][0x364] ;  /* 0x0000d900ff037b82 */ /* 0x000e300000000800 */
[----:B------:R-:W3:Y:S08]  /*0060*/  LDC.64 R4, c[0x0][0x390] ;  /* 0x0000e400ff047b82 */ /* 0x000ef00000000a00 */
[----:B------:R-:W4:Y:S08]  /*0070*/  LDC R9, c[0x0][0x370] ;  /* 0x0000dc00ff097b82 */ /* 0x000f300000000800 */
[----:B------:R-:W5:Y:S01]  /*0080*/  S2UR UR5, SR_CTAID.X ;  /* 0x00000000000579c3 */ /* 0x000f620000002500 */
[----:B0-----:R-:W-:-:S07]  /*0090*/  IMAD R3, R3, UR4, R0 ;  /* 0x0000000403037c24 */ /* 0x001fce000f8e0200 */
[----:B------:R-:W0:Y:S01]  /*00a0*/  LDC.64 R6, c[0x0][0x388] ;  /* 0x0000e200ff067b82 */ /* 0x000e220000000a00 */
[----:B---3--:R-:W-:Y:S02]  /*00b0*/  IMAD.SHL.U32 R2, R4, 0x2, RZ ;  /* 0x0000000204027824 */ /* 0x008fe400078e00ff */
[----:B--2---:R-:W-:Y:S02]  /*00c0*/  IMAD.IADD R0, R10, 0x1, R4 ;  /* 0x000000010a007824 */ /* 0x004fe400078e0204 */
[----:B-1----:R-:W-:Y:S01]  /*00d0*/  IMAD R8, R4, UR6, R3 ;  /* 0x0000000604087c24 */ /* 0x002fe2000f8e0203 */
[----:B------:R-:W1:Y:S01]  /*00e0*/  LDCU.64 UR6, c[0x0][0x358] ;  /* 0x00006b00ff0677ac */ /* 0x000e620008000a00 */
[----:B----4-:R-:W-:Y:S02]  /*00f0*/  IMAD R3, R9, R5, R2 ;  /* 0x0000000509037224 */ /* 0x010fe400078e0202 */
[----:B-----5:R-:W-:-:S04]  /*0100*/  IMAD R9, R5, UR5, R0 ;  /* 0x0000000505097c24 */ /* 0x020fc8000f8e0200 */
[----:B------:R-:W-:-:S05]  /*0110*/  IMAD R3, R3, R8, R9 ;  /* 0x0000000803037224 */ /* 0x000fca00078e0209 */
[----:B------:R-:W-:-:S05]  /*0120*/  IADD3 R9, PT, PT, R3, -R4, RZ ;  /* 0x8000000403097210 */ /* 0x000fca0007ffe0ff */
[----:B0-----:R-:W-:-:S06]  /*0130*/  IMAD.WIDE R6, R9, 0x8, R6 ;  /* 0x0000000809067825 */ /* 0x001fcc00078e0206 */
[----:B-1----:R-:W2:Y:S01]  /*0140*/  LDG.E.64 R6, desc[UR6][R6.64] ;  /* 0x0000000606067981 */ /* 0x002ea2000c1e1b00 */
[----:B------:R-:W0:Y:S01]  /*0150*/  S2UR UR5, SR_CgaCtaId ;  /* 0x00000000000579c3 */ /* 0x000e220000008800 */
[----:B------:R-:W-:Y:S01]  /*0160*/  UMOV UR4, 0x400 ;  /* 0x0000040000047882 */ /* 0x000fe20000000000 */
[----:B------:R-:W-:Y:S01]  /*0170*/  ISETP.GE.U32.AND P0, PT, R10, R5, PT ;  /* 0x000000050a00720c */ /* 0x000fe20003f06070 */
[----:B0-----:R-:W-:-:S06]  /*0180*/  ULEA UR4, UR5, UR4, 0x18 ;  /* 0x0000000405047291 */ /* 0x001fcc000f8ec0ff */
[----:B------:R-:W-:-:S05]  /*0190*/  LEA R25, R10, UR4, 0x3 ;  /* 0x000000040a197c11 */ /* 0x000fca000f8e18ff */
[----:B--2---:R0:W-:Y:S01]  /*01a0*/  STS.64 [R25], R6 ;  /* 0x0000000619007388 */ /* 0x0041e20000000a00 */
[----:B------:R-:W-:Y:S06]  /*01b0*/  BAR.SYNC.DEFER_BLOCKING 0x0 ;  /* 0x0000000000007b1d */ /* 0x000fec0000010000 */
[----:B------:R-:W-:Y:S05]  /*01c0*/  @P0 EXIT ;  /* 0x000000000000094d */ /* 0x000fea0003800000 */
[----:B------:R-:W-:Y:S02]  /*01d0*/  ISETP.GE.AND P0, PT, R4, RZ, PT ;  /* 0x000000ff0400720c */ /* 0x000fe40003f06270 */
[----:B------:R-:W-:-:S11]  /*01e0*/  CS2R R12, SRZ ;  /* 0x00000000000c7805 */ /* 0x000fd6000001ff00 */
[----:B------:R-:W-:Y:S05]  /*01f0*/  @!P0 BRA `(.L_x_10) ;  /* 0x0000000400448947 */ /* 0x000fea0003800000 */
[----:B------:R-:W-:Y:S02]  /*0200*/  ISETP.GE.U32.AND P2, PT, R4, 0x4, PT ;  /* 0x000000040400780c */ /* 0x000fe40003f46070 */
[----:B------:R-:W-:Y:S02]  /*0210*/  CS2R R12, SRZ ;  /* 0x00000000000c7805 */ /* 0x000fe4000001ff00 */
[----:B------:R-:W-:Y:S02]  /*0220*/  LOP3.LUT R5, R2, 0x6, RZ, 0xc0, !PT ;  /* 0x0000000602057812 */ /* 0x000fe400078ec0ff */
[----:B0-----:R-:W-:Y:S02]  /*0230*/  LOP3.LUT R6, R4, 0x1, RZ, 0xc0, !PT ;  /* 0x0000000104067812 */ /* 0x001fe400078ec0ff */
[----:B------:R-:W-:Y:S01]  /*0240*/  ISETP.GE.U32.AND P0, PT, R5, 0x3, PT ;  /* 0x000000030500780c */ /* 0x000fe20003f06070 */
[----:B------:R-:W-:Y:S01]  /*0250*/  IMAD.MOV R5, RZ, RZ, -R4 ;  /* 0x000000ffff057224 */ /* 0x000fe200078e0a04 */
[----:B------:R-:W-:-:S03]  /*0260*/  ISETP.NE.U32.AND P1, PT, R6, 0x1, PT ;  /* 0x000000010600780c */ /* 0x000fc60003f25070 */
[----:B------:R-:W-:Y:S10]  /*0270*/  @!P2 BRA `(.L_x_11) ;  /* 0x000000000090a947 */ /* 0x000ff40003800000 */
[----:B------:R-:W-:Y:S01]  /*0280*/  VIADD R6, R2, 0x1 ;  /* 0x0000000102067836 */ /* 0x000fe20000000000 */
[----:B------:R-:W-:Y:S02]  /*0290*/  IADD3 R25, PT, PT, R25, 0x20, RZ ;  /* 0x0000002019197810 */ /* 0x000fe40007ffe0ff */
[----:B------:R-:W-:Y:S02]  /*02a0*/  CS2R R12, SRZ ;  /* 0x00000000000c7805 */ /* 0x000fe4000001ff00 */
[----:B------:R-:W-:-:S05]  /*02b0*/  LOP3.LUT R6, R6, 0xfffffff8, RZ, 0xc0, !PT ;  /* 0xfffffff806067812 */ /* 0x000fca00078ec0ff */
[----:B------:R-:W-:-:S07]  /*02c0*/  IMAD.MOV R24, RZ, RZ, -R6 ;  /* 0x000000ffff187224 */ /* 0x000fce00078e0a06 */
.L_x_12:
[----:B------:R-:W0:Y:S01]  /*02d0*/  LDS.64 R10, [R25+-0x20] ;  /* 0xffffe000190a7984 */ /* 0x000e220000000a00 */
[----:B------:R-:W-:Y:S01]  /*02e0*/  IMAD.SHL.U32 R26, R2, 0x8, RZ ;  /* 0x00000008021a7824 */ /* 0x000fe200078e00ff */
[----:B------:R-:W-:Y:S01]  /*02f0*/  IADD3 R24, PT, PT, R24, 0x8, RZ ;  /* 0x0000000818187810 */ /* 0x000fe20007ffe0ff */
[----:B------:R-:W-:Y:S01]  /*0300*/  VIADD R5, R5, 0x8 ;  /* 0x0000000805057836 */ /* 0x000fe20000000000 */
[----:B------:R-:W1:Y:S01]  /*0310*/  LDS.64 R14, [R25+-0x18] ;  /* 0xffffe800190e7984 */ /* 0x000e620000000a00 */
[----:B------:R-:W0:Y:S01]  /*0320*/  LDC.64 R16, c[0x3][R26] ;  /* 0x00c000001a107b82 */ /* 0x000e220000000a00 */
[----:B------:R-:W-:Y:S01]  /*0330*/  ISETP.NE.AND P2, PT, R24, RZ, PT ;  /* 0x000000ff1800720c */ /* 0x000fe20003f45270 */
[----:B------:R-:W-:Y:S01]  /*0340*/  VIADD R2, R2, 0xfffffff8 ;  /* 0xfffffff802027836 */ /* 0x000fe20000000000 */
[----:B------:R-:W2:Y:S04]  /*0350*/  LDS.64 R20, [R25+-0x10] ;  /* 0xfffff00019147984 */ /* 0x000ea80000000a00 */
[----:B------:R-:W3:Y:S01]  /*0360*/  LDS.64 R6, [R25+-0x8] ;  /* 0xfffff80019067984 */ /* 0x000ee20000000a00 */
[----:B------:R-:W1:Y:S03]  /*0370*/  LDC.64 R22, c[0x3][R26+-0x8] ;  /* 0x00fffe001a167b82 */ /* 0x000e660000000a00 */
[----:B------:R-:W4:Y:S05]  /*0380*/  LDS.64 R8, [R25] ;  /* 0x0000000019087984 */ /* 0x000f2a0000000a00 */
[----:B------:R-:W2:Y:S01]  /*0390*/  LDC.64 R18, c[0x3][R26+-0x10] ;  /* 0x00fffc001a127b82 */ /* 0x000ea20000000a00 */
[----:B0-----:R-:W-:-:S07]  /*03a0*/  DFMA R16, R10, R16, R12 ;  /* 0x000000100a10722b */ /* 0x001fce000000000c */
[----:B------:R-:W3:Y:S01]  /*03b0*/  LDC.64 R10, c[0x3][R26+-0x18] ;  /* 0x00fffa001a0a7b82 */ /* 0x000ee20000000a00 */
[----:B------:R-:W0:Y:S01]  /*03c0*/  LDS.64 R12, [R25+0x8] ;  /* 0x00000800190c7984 */ /* 0x000e220000000a00 */
[----:B-1----:R-:W-:-:S06]  /*03d0*/  DFMA R22, R14, R22, R16 ;  /* 0x000000160e16722b */ /* 0x002fcc0000000010 */
[----:B------:R-:W4:Y:S01]  /*03e0*/  LDC.64 R14, c[0x3][R26+-0x20] ;  /* 0x00fff8001a0e7b82 */ /* 0x000f220000000a00 */
[----:B------:R-:W1:Y:S01]  /*03f0*/  LDS.64 R16, [R25+0x10] ;  /* 0x0000100019107984 */ /* 0x000e620000000a00 */
[----:B--2---:R-:W-:-:S03]  /*0400*/  DFMA R18, R20, R18, R22 ;  /* 0x000000121412722b */ /* 0x004fc60000000016 */
[----:B------:R2:W5:Y:S03]  /*0410*/  LDS.64 R20, [R25+0x18] ;  /* 0x0000180019147984 */ /* 0x0005660000000a00 */
[----:B------:R-:W0:Y:S02]  /*0420*/  LDC.64 R22, c[0x3][R26+-0x28] ;  /* 0x00fff6001a167b82 */ /* 0x000e240000000a00 */
[----:B---3--:R-:W-:Y:S01]  /*0430*/  DFMA R10, R6, R10, R18 ;  /* 0x0000000a060a722b */ /* 0x008fe20000000012 */
[----:B--2---:R-:W-:-:S05]  /*0440*/  IADD3 R25, PT, PT, R25, 0x40, RZ ;  /* 0x0000004019197810 */ /* 0x004fca0007ffe0ff */
[----:B------:R-:W1:Y:S02]  /*0450*/  LDC.64 R6, c[0x3][R26+-0x30] ;  /* 0x00fff4001a067b82 */ /* 0x000e640000000a00 */
[----:B----4-:R-:W-:-:S06]  /*0460*/  DFMA R8, R8, R14, R10 ;  /* 0x0000000e0808722b */ /* 0x010fcc000000000a */
[----:B------:R-:W5:Y:S02]  /*0470*/  LDC.64 R10, c[0x3][R26+-0x38] ;  /* 0x00fff2001a0a7b82 */ /* 0x000f640000000a00 */
[----:B0-----:R-:W-:-:S08]  /*0480*/  DFMA R8, R12, R22, R8 ;  /* 0x000000160c08722b */ /* 0x001fd00000000008 */
[----:B-1----:R-:W-:-:S08]  /*0490*/  DFMA R6, R16, R6, R8 ;  /* 0x000000061006722b */ /* 0x002fd00000000008 */
[----:B-----5:R-:W-:Y:S01]  /*04a0*/  DFMA R12, R20, R10, R6 ;  /* 0x0000000a140c722b */ /* 0x020fe20000000006 */
[----:B------:R-:W-:Y:S10]  /*04b0*/  @P2 BRA `(.L_x_12) ;  /* 0xfffffffc00842947 */ /* 0x000ff4000383ffff */
.L_x_11:
[----:B------:R-:W-:Y:S05]  /*04c0*/  @!P0 BRA `(.L_x_13) ;  /* 0x0000000000448947 */ /* 0x000fea0003800000 */
[--C-:B------:R-:W-:Y:S02]  /*04d0*/  IMAD.IADD R2, R0, 0x1, R5.reuse ;  /* 0x0000000100027824 */ /* 0x100fe400078e0205 */
[----:B------:R-:W-:Y:S02]  /*04e0*/  IMAD.IADD R6, R4, 0x1, -R5 ;  /* 0x0000000104067824 */ /* 0x000fe400078e0a05 */
[----:B------:R-:W-:Y:S01]  /*04f0*/  VIADD R5, R5, 0x4 ;  /* 0x0000000405057836 */ /* 0x000fe20000000000 */
[----:B------:R-:W-:Y:S02]  /*0500*/  LEA R2, R2, UR4, 0x3 ;  /* 0x0000000402027c11 */ /* 0x000fe4000f8e18ff */
[----:B------:R-:W-:-:S03]  /*0510*/  SHF.L.U32 R22, R6, 0x3, RZ ;  /* 0x0000000306167819 */ /* 0x000fc600000006ff */
[----:B------:R-:W0:Y:S01]  /*0520*/  LDS.64 R16, [R2] ;  /* 0x0000000002107984 */ /* 0x000e220000000a00 */
[----:B------:R-:W0:Y:S03]  /*0530*/  LDC.64 R20, c[0x3][R22] ;  /* 0x00c0000016147b82 */ /* 0x000e260000000a00 */
[----:B------:R-:W1:Y:S04]  /*0540*/  LDS.64 R14, [R2+0x8] ;  /* 0x00000800020e7984 */ /* 0x000e680000000a00 */
[----:B------:R-:W2:Y:S01]  /*0550*/  LDS.64 R8, [R2+0x10] ;  /* 0x0000100002087984 */ /* 0x000ea20000000a00 */
[----:B------:R-:W1:Y:S03]  /*0560*/  LDC.64 R18, c[0x3][R22+-0x8] ;  /* 0x00fffe0016127b82 */ /* 0x000e660000000a00 */
[----:B------:R-:W3:Y:S05]  /*0570*/  LDS.64 R6, [R2+0x18] ;  /* 0x0000180002067984 */ /* 0x000eea0000000a00 */
[----:B------:R-:W2:Y:S01]  /*0580*/  LDC.64 R10, c[0x3][R22+-0x10] ;  /* 0x00fffc00160a7b82 */ /* 0x000ea20000000a00 */
[----:B0-----:R-:W-:-:S07]  /*0590*/  DFMA R16, R16, R20, R12 ;  /* 0x000000141010722b */ /* 0x001fce000000000c */
[----:B------:R-:W3:Y:S01]  /*05a0*/  LDC.64 R12, c[0x3][R22+-0x18] ;  /* 0x00fffa00160c7b82 */ /* 0x000ee20000000a00 */
[----:B-1----:R-:W-:-:S08]  /*05b0*/  DFMA R14, R14, R18, R16 ;  /* 0x000000120e0e722b */ /* 0x002fd00000000010 */
[----:B--2---:R-:W-:-:S08]  /*05c0*/  DFMA R8, R8, R10, R14 ;  /* 0x0000000a0808722b */ /* 0x004fd0000000000e */
[----:B---3--:R-:W-:-:S11]  /*05d0*/  DFMA R12, R6, R12, R8 ;  /* 0x0000000c060c722b */ /* 0x008fd60000000008 */
.L_x_13:
[----:B------:R-:W-:Y:S05]  /*05e0*/  @P1 BRA `(.L_x_14) ;  /* 0x00000000002c1947 */ /* 0x000fea0003800000 */
[----:B------:R-:W-:Y:S01]  /*05f0*/  IMAD.IADD R2, R0, 0x1, R5 ;  /* 0x0000000100027824 */ /* 0x000fe200078e0205 */
[C---:B------:R-:W-:Y:S01]  /*0600*/  IADD3 R8, PT, PT, -R5.reuse, R4, RZ ;  /* 0x0000000405087210 */ /* 0x040fe20007ffe1ff */
[----:B------:R-:W-:-:S03]  /*0610*/  VIADD R5, R5, 0x2 ;  /* 0x0000000205057836 */ /* 0x000fc60000000000 */
[----:B------:R-:W-:Y:S01]  /*0620*/  LEA R2, R2, UR4, 0x3 ;  /* 0x0000000402027c11 */ /* 0x000fe2000f8e18ff */
[----:B------:R-:W-:-:S04]  /*0630*/  IMAD.SHL.U32 R16, R8, 0x8, RZ ;  /* 0x0000000808107824 */ /* 0x000fc800078e00ff */
[----:B------:R-:W0:Y:S01]  /*0640*/  LDS.64 R6, [R2] ;  /* 0x0000000002067984 */ /* 0x000e220000000a00 */
[----:B------:R-:W0:Y:S03]  /*0650*/  LDC.64 R8, c[0x3][R16] ;  /* 0x00c0000010087b82 */ /* 0x000e260000000a00 */
[----:B------:R-:W1:Y:S05]  /*0660*/  LDS.64 R10, [R2+0x8] ;  /* 0x00000800020a7984 */ /* 0x000e6a0000000a00 */
[----:B------:R-:W1:Y:S01]  /*0670*/  LDC.64 R14, c[0x3][R16+-0x8] ;  /* 0x00fffe00100e7b82 */ /* 0x000e620000000a00 */
[----:B0-----:R-:W-:-:S08]  /*0680*/  DFMA R6, R6, R8, R12 ;  /* 0x000000080606722b */ /* 0x001fd0000000000c */
[----:B-1----:R-:W-:-:S11]  /*0690*/  DFMA R12, R10, R14, R6 ;  /* 0x0000000e0a0c722b */ /* 0x002fd60000000006 */
.L_x_14:
[----:B------:R-:W-:Y:S01]  /*06a0*/  IADD3 R0, PT, PT, R0, R5, RZ ;  /* 0x0000000500007210 */ /* 0x000fe20007ffe0ff */
[----:B------:R-:W-:-:S03]  /*06b0*/  IMAD.IADD R4, R4, 0x1, -R5 ;  /* 0x0000000104047824 */ /* 0x000fc600078e0a05 */
[----:B------:R-:W-:Y:S02]  /*06c0*/  LEA R0, R0, UR4, 0x3 ;  /* 0x0000000400007c11 */ /* 0x000fe4000f8e18ff */
[----:B------:R-:W-:-:S03]  /*06d0*/  SHF.L.U32 R4, R4, 0x3, RZ ;  /* 0x0000000304047819 */ /* 0x000fc600000006ff */
[----:B------:R-:W0:Y:S03]  /*06e0*/  LDS.64 R6, [R0] ;  /* 0x0000000000067984 */ /* 0x000e260000000a00 */
[----:B------:R-:W0:Y:S02]  /*06f0*/  LDC.64 R4, c[0x3][R4] ;  /* 0x00c0000004047b82 */ /* 0x000e240000000a00 */
[----:B0-----:R-:W-:-:S11]  /*0700*/  DFMA R12, R6, R4, R12 ;  /* 0x00000004060c722b */ /* 0x001fd6000000000c */
.L_x_10:
[----:B------:R-:W1:Y:S02]  /*0710*/  LDC.64 R4, c[0x0][0x380] ;  /* 0x0000e000ff047b82 */ /* 0x000e640000000a00 */
[----:B-1----:R-:W-:-:S05]  /*0720*/  IMAD.WIDE R2, R3, 0x8, R4 ;  /* 0x0000000803027825 */ /* 0x002fca00078e0204 */
[----:B------:R-:W-:Y:S01]  /*0730*/  STG.E.64 desc[UR6][R2.64], R12 ;  /* 0x0000000c02007986 */ /* 0x000fe2000c101b06 */
[----:B------:R-:W-:Y:S05]  /*0740*/  EXIT ;  /* 0x000000000000794d */ /* 0x000fea0003800000 */
.L_x_15:
        /* <DEDUP_REMOVED lines=11> */
.L_x_17:


//--------------------- .nv.shared._Z20convolutionColumnGPUPdS_i --------------------------
	.section	.nv.shared._Z20convolutionColumnGPUPdS_i,"aw",@nobits
	.sectionflags	@""
	.align	16
	.zero		1024


//--------------------- .nv.shared.reserved.0     --------------------------
	.section	.nv.shared.reserved.0,"aw",@nobits
	.weak		__nv_reservedSMEM_offset_0_alias
	.size		__nv_reservedSMEM_offset_0_alias, 0, 64
	.other		__nv_reservedSMEM_offset_0_alias,@"STO_CUDA_RESERVED_SHARED STV_DEFAULT"
__nv_reservedSMEM_offset_0_alias:
	.zero		0
	.zero		64


//--------------------- .nv.shared._Z17convolutionRowGPUPdS_iii --------------------------
	.section	.nv.shared._Z17convolutionRowGPUPdS_iii,"aw",@nobits
	.sectionflags	@""
	.align	16
	.zero		1024


//--------------------- .nv.constant0._Z20convolutionColumnGPUPdS_i --------------------------
	.section	.nv.constant0._Z20convolutionColumnGPUPdS_i,"a",@progbits
	.sectionflags	@""
	.align	4
.nv.constant0._Z20convolutionColumnGPUPdS_i:
	.zero		916


//--------------------- .nv.constant0._Z17convolutionRowGPUPdS_iii --------------------------
	.section	.nv.constant0._Z17convolutionRowGPUPdS_iii,"a",@progbits
	.sectionflags	@""
	.align	4
.nv.constant0._Z17convolutionRowGPUPdS_iii:
	.zero		924


//--------------------- SYMBOLS --------------------------

	.type		.nv.reservedSmem.offset0,@object
	.size		.nv.reservedSmem.offset0,0x4
	.type		.nv.reservedSmem.cap,@object
	.size		.nv.reservedSmem.cap,0x4
